//
// Generated by NVIDIA NVVM Compiler
//
// Compiler Build ID: CL-36424714
// Cuda compilation tools, release 13.0, V13.0.88
// Based on NVVM 20.0.0
//

.version 9.0
.target sm_100
.address_size 64

	// .globl	_Z6matAddPdS_

.visible .entry _Z6matAddPdS_(
	.param .u64 .ptr .align 1 _Z6matAddPdS__param_0,
	.param .u64 .ptr .align 1 _Z6matAddPdS__param_1
)
{
	.reg .b32 	%r<6>;
	.reg .b64 	%rd<5>;
	.reg .b64 	%fd<2>;

	ld.param.u64 	%rd1, [_Z6matAddPdS__param_1];
	cvta.to.global.u64 	%rd2, %rd1;
	mov.u32 	%r1, %tid.y;
	mov.u32 	%r2, %ntid.x;
	mov.u32 	%r3, %tid.x;
	mad.lo.s32 	%r4, %r1, %r2, %r3;
	add.s32 	%r5, %r4, 1;
	cvt.rn.f64.u32 	%fd1, %r5;
	mul.wide.u32 	%rd3, %r4, 8;
	add.s64 	%rd4, %rd2, %rd3;
	st.global.f64 	[%rd4], %fd1;
	ret;

}


// ===== COMPILED SASS (sm_100) =====

	.target	sm_100

	.elftype	@"ET_EXEC"


//--------------------- .note.nv.tkinfo           --------------------------
	.section	.note.nv.tkinfo,"",@"SHT_NOTE"
	.sectionflags	@"SHF_NOTE_NV_TKINFO"
	.tkinfo
        /*0018*/ 	.word	0x00000002
        /*0030*/ 	.string	""
        /*0030*/ 	.string	"ptxas"
        /*0030*/ 	.string	"Cuda compilation tools, release 13.0, V13.0.88"
        /*0030*/ 	.string	"Build cuda_13.0.r13.0/compiler.36424714_0"
        /*0030*/ 	.string	"-arch sm_100 -m 64 "



//--------------------- .note.nv.cuinfo           --------------------------
	.section	.note.nv.cuinfo,"",@"SHT_NOTE"
	.sectionflags	@"SHF_NOTE_NV_CUINFO"
        /*0018*/ 	.short	0x0002
        /*001a*/ 	.short	0x0064
        /*001c*/ 	.short	0x0082
	.zero		2


//--------------------- .nv.info                  --------------------------
	.section	.nv.info,"",@"SHT_CUDA_INFO"
	.align	4


	//----- nvinfo : EIATTR_REGCOUNT
	.align		4
        /*0000*/ 	.byte	0x04, 0x2f
        /*0002*/ 	.short	(.L_1 - .L_0)
	.align		4
.L_0:
        /*0004*/ 	.word	index@(_Z6matAddPdS_)
        /*0008*/ 	.word	0x0000000a


	//----- nvinfo : EIATTR_FRAME_SIZE
	.align		4
.L_1:
        /*000c*/ 	.byte	0x04, 0x11
        /*000e*/ 	.short	(.L_3 - .L_2)
	.align		4
.L_2:
        /*0010*/ 	.word	index@(_Z6matAddPdS_)
        /*0014*/ 	.word	0x00000000


	//----- nvinfo : EIATTR_MIN_STACK_SIZE
	.align		4
.L_3:
        /*0018*/ 	.byte	0x04, 0x12
        /*001a*/ 	.short	(.L_5 - .L_4)
	.align		4
.L_4:
        /*001c*/ 	.word	index@(_Z6matAddPdS_)
        /*0020*/ 	.word	0x00000000
.L_5:


//--------------------- .nv.compat                --------------------------
	.section	.nv.compat,"",@"SHT_CUDA_COMPAT_INFO"
	.align	4
        /*0000*/ 	.byte	0x02, 0x09, 0x00, 0x00, 0x02, 0x02, 0x01, 0x00, 0x02, 0x05, 0x05, 0x00, 0x03, 0x07, 0x01, 0x01
        /*0010*/ 	.byte	0x02, 0x03, 0x00, 0x00, 0x02, 0x06, 0x01, 0x00, 0x04, 0x0b, 0x08, 0x00, 0x09, 0x00, 0x00, 0x00
        /*0020*/ 	.byte	0x00, 0x00, 0x00, 0x00


//--------------------- .nv.info._Z6matAddPdS_    --------------------------
	.section	.nv.info._Z6matAddPdS_,"",@"SHT_CUDA_INFO"
	.sectionflags	@""
	.align	4


	//----- nvinfo : EIATTR_CUDA_API_VERSION
	.align		4
        /*0000*/ 	.byte	0x04, 0x37
        /*0002*/ 	.short	(.L_7 - .L_6)
.L_6:
        /*0004*/ 	.word	0x00000082


	//----- nvinfo : EIATTR_KPARAM_INFO
	.align		4
.L_7:
        /*0008*/ 	.byte	0x04, 0x17
        /*000a*/ 	.short	(.L_9 - .L_8)
.L_8:
        /*000c*/ 	.word	0x00000000
        /*0010*/ 	.short	0x0001
        /*0012*/ 	.short	0x0008
        /*0014*/ 	.byte	0x00, 0xf5, 0x21, 0x00


	//----- nvinfo : EIATTR_KPARAM_INFO
	.align		4
.L_9:
        /*0018*/ 	.byte	0x04, 0x17
        /*001a*/ 	.short	(.L_11 - .L_10)
.L_10:
        /*001c*/ 	.word	0x00000000
        /*0020*/ 	.short	0x0000
        /*0022*/ 	.short	0x0000
        /*0024*/ 	.byte	0x00, 0xf5, 0x21, 0x00


	//----- nvinfo : EIATTR_SPARSE_MMA_MASK
	.align		4
.L_11:
        /*0028*/ 	.byte	0x03, 0x50
        /*002a*/ 	.short	0x0000


	//----- nvinfo : EIATTR_MAXREG_COUNT
	.align		4
        /*002c*/ 	.byte	0x03, 0x1b
        /*002e*/ 	.short	0x00ff


	//----- nvinfo : EIATTR_MERCURY_ISA_VERSION
	.align		4
        /*0030*/ 	.byte	0x03, 0x5f
        /*0032*/ 	.short	0x0101


	//----- nvinfo : EIATTR_VRC_CTA_INIT_COUNT
	.align		4
        /*0034*/ 	.byte	0x02, 0x4a
	.zero		1
	.zero		1


	//----- nvinfo : EIATTR_EXIT_INSTR_OFFSETS
	.align		4
        /*0038*/ 	.byte	0x04, 0x1c
        /*003a*/ 	.short	(.L_13 - .L_12)


	//   ....[0]....
.L_12:
        /*003c*/ 	.word	0x000000b0


	//----- nvinfo : EIATTR_CBANK_PARAM_SIZE
	.align		4
.L_13:
        /*0040*/ 	.byte	0x03, 0x19
        /*0042*/ 	.short	0x0010


	//----- nvinfo : EIATTR_PARAM_CBANK
	.align		4
        /*0044*/ 	.byte	0x04, 0x0a
        /*0046*/ 	.short	(.L_15 - .L_14)
	.align		4
.L_14:
        /*0048*/ 	.word	index@(.nv.constant0._Z6matAddPdS_)
        /*004c*/ 	.short	0x0380
        /*004e*/ 	.short	0x0010


	//----- nvinfo : EIATTR_SW_WAR
	.align		4
.L_15:
        /*0050*/ 	.byte	0x04, 0x36
        /*0052*/ 	.short	(.L_17 - .L_16)
.L_16:
        /*0054*/ 	.word	0x00000008
.L_17:


//--------------------- .nv.callgraph             --------------------------
	.section	.nv.callgraph,"",@"SHT_CUDA_CALLGRAPH"
	.align	4
	.sectionentsize	8
	.align		4
        /*0000*/ 	.word	0x00000000
	.align		4
        /*0004*/ 	.word	0xffffffff
	.align		4
        /*0008*/ 	.word	0x00000000
	.align		4
        /*000c*/ 	.word	0xfffffffe
	.align		4
        /*0010*/ 	.word	0x00000000
	.align		4
        /*0014*/ 	.word	0xfffffffd
	.align		4
        /*0018*/ 	.word	0x00000000
	.align		4
        /*001c*/ 	.word	0xfffffffc


//--------------------- .text._Z6matAddPdS_       --------------------------
	.section	.text._Z6matAddPdS_,"ax",@progbits
	.align	128
        .global         _Z6matAddPdS_
        .type           _Z6matAddPdS_,@function
        .size           _Z6matAddPdS_,(.L_x_1 - _Z6matAddPdS_)
        .other          _Z6matAddPdS_,@"STO_CUDA_ENTRY STV_DEFAULT"
_Z6matAddPdS_:
.text._Z6matAddPdS_:
[----:B------:R-:W-:Y:S01]  /*0000*/  LDC R1, c[0x0][0x37c] ;  /* 0x0000df00ff017b82 */ /* 0x000fe20000000800 */
[----:B------:R-:W0:Y:S01]  /*0010*/  S2R R7, SR_TID.Y ;  /* 0x0000000000077919 */ /* 0x000e220000002200 */
[----:B------:R-:W0:Y:S06]  /*0020*/  LDCU UR4, c[0x0][0x360] ;  /* 0x00006c00ff0477ac */ /* 0x000e2c0008000800 */
[----:B------:R-:W1:Y:S01]  /*0030*/  LDC.64 R4, c[0x0][0x388] ;  /* 0x0000e200ff047b82 */ /* 0x000e620000000a00 */
[----:B------:R-:W0:Y:S02]  /*0040*/  S2R R0, SR_TID.X ;  /* 0x0000000000007919 */ /* 0x000e240000002100 */
[----:B0-----:R-:W-:Y:S01]  /*0050*/  IMAD R7, R7, UR4, R0 ;  /* 0x0000000407077c24 */ /* 0x001fe2000f8e0200 */
[----:B------:R-:W0:Y:S03]  /*0060*/  LDCU.64 UR4, c[0x0][0x358] ;  /* 0x00006b00ff0477ac */ /* 0x000e260008000a00 */
[C---:B-1----:R-:W-:Y:S01]  /*0070*/  IMAD.WIDE.U32 R4, R7.reuse, 0x8, R4 ;  /* 0x0000000807047825 */ /* 0x042fe200078e0004 */
[----:B------:R-:W-:-:S06]  /*0080*/  IADD3 R2, PT, PT, R7, 0x1, RZ ;  /* 0x0000000107027810 */ /* 0x000fcc0007ffe0ff */
[----:B------:R-:W0:Y:S02]  /*0090*/  I2F.F64.U32 R2, R2 ;  /* 0x0000000200027312 */ /* 0x000e240000201800 */
[----:B0-----:R-:W-:Y:S01]  /*00a0*/  STG.E.64 desc[UR4][R4.64], R2 ;  /* 0x0000000204007986 */ /* 0x001fe2000c101b04 */
[----:B------:R-:W-:Y:S05]  /*00b0*/  EXIT ;  /* 0x000000000000794d */ /* 0x000fea0003800000 */
.L_x_0:
[----:B------:R-:W-:-:S00]  /*00c0*/  BRA `(.L_x_0) ;  /* 0xfffffffc00fc7947 */ /* 0x000fc0000383ffff */
[----:B------:R-:W-:-:S00]  /*00d0*/  NOP ;  /* 0x0000000000007918 */ /* 0x000fc00000000000 */
        /* <DEDUP_REMOVED lines=10> */
.L_x_1:


//--------------------- .nv.shared.reserved.0     --------------------------
	.section	.nv.shared.reserved.0,"aw",@nobits
	.weak		__nv_reservedSMEM_offset_0_alias
	.size		__nv_reservedSMEM_offset_0_alias, 0, 64
	.other		__nv_reservedSMEM_offset_0_alias,@"STO_CUDA_RESERVED_SHARED STV_DEFAULT"
__nv_reservedSMEM_offset_0_alias:
	.zero		0
	.zero		64


//--------------------- .nv.constant0._Z6matAddPdS_ --------------------------
	.section	.nv.constant0._Z6matAddPdS_,"a",@progbits
	.sectionflags	@""
	.align	4
.nv.constant0._Z6matAddPdS_:
	.zero		912


//--------------------- SYMBOLS --------------------------

	.type		.nv.reservedSmem.offset0,@object
	.size		.nv.reservedSmem.offset0,0x4
